//
// Generated by NVIDIA NVVM Compiler
//
// Compiler Build ID: CL-36424714
// Cuda compilation tools, release 13.0, V13.0.88
// Based on NVVM 20.0.0
//

.version 9.0
.target sm_100
.address_size 64

	// .globl	_Z8g_matmulPfS_S_iii

.visible .entry _Z8g_matmulPfS_S_iii(
	.param .u64 .ptr .align 1 _Z8g_matmulPfS_S_iii_param_0,
	.param .u64 .ptr .align 1 _Z8g_matmulPfS_S_iii_param_1,
	.param .u64 .ptr .align 1 _Z8g_matmulPfS_S_iii_param_2,
	.param .u32 _Z8g_matmulPfS_S_iii_param_3,
	.param .u32 _Z8g_matmulPfS_S_iii_param_4,
	.param .u32 _Z8g_matmulPfS_S_iii_param_5
)
{
	.reg .pred 	%p<13>;
	.reg .b32 	%r<46>;
	.reg .b32 	%f<68>;
	.reg .b64 	%rd<40>;

	ld.param.u64 	%rd5, [_Z8g_matmulPfS_S_iii_param_0];
	ld.param.u64 	%rd6, [_Z8g_matmulPfS_S_iii_param_1];
	ld.param.u64 	%rd4, [_Z8g_matmulPfS_S_iii_param_2];
	ld.param.u32 	%r22, [_Z8g_matmulPfS_S_iii_param_3];
	ld.param.u32 	%r20, [_Z8g_matmulPfS_S_iii_param_4];
	ld.param.u32 	%r23, [_Z8g_matmulPfS_S_iii_param_5];
	cvta.to.global.u64 	%rd1, %rd6;
	cvta.to.global.u64 	%rd2, %rd5;
	mov.u32 	%r24, %ntid.x;
	mov.u32 	%r25, %ctaid.x;
	mov.u32 	%r26, %tid.x;
	mad.lo.s32 	%r1, %r24, %r25, %r26;
	mov.u32 	%r27, %ntid.y;
	mov.u32 	%r28, %ctaid.y;
	mov.u32 	%r29, %tid.y;
	mad.lo.s32 	%r30, %r27, %r28, %r29;
	setp.ge.s32 	%p1, %r1, %r22;
	setp.ge.s32 	%p2, %r30, %r23;
	or.pred  	%p3, %p1, %p2;
	@%p3 bra 	$L__BB0_14;
	setp.lt.s32 	%p4, %r20, 1;
	mov.f32 	%f67, 0f00000000;
	@%p4 bra 	$L__BB0_13;
	mul.lo.s32 	%r3, %r20, %r1;
	and.b32  	%r4, %r20, 7;
	setp.lt.u32 	%p5, %r20, 8;
	mov.f32 	%f67, 0f00000000;
	mov.b32 	%r44, 0;
	@%p5 bra 	$L__BB0_5;
	and.b32  	%r44, %r20, 2147483640;
	neg.s32 	%r42, %r44;
	shl.b32 	%r7, %r23, 3;
	add.s64 	%rd3, %rd2, 16;
	mov.f32 	%f67, 0f00000000;
	mul.wide.s32 	%rd11, %r23, 4;
	mov.u32 	%r40, %r3;
	mov.u32 	%r41, %r30;
$L__BB0_4:
	.pragma "nounroll";
	mul.wide.s32 	%rd7, %r40, 4;
	add.s64 	%rd8, %rd3, %rd7;
	ld.global.f32 	%f17, [%rd8+-16];
	mul.wide.s32 	%rd9, %r41, 4;
	add.s64 	%rd10, %rd1, %rd9;
	ld.global.f32 	%f18, [%rd10];
	fma.rn.f32 	%f19, %f17, %f18, %f67;
	ld.global.f32 	%f20, [%rd8+-12];
	add.s64 	%rd12, %rd10, %rd11;
	ld.global.f32 	%f21, [%rd12];
	fma.rn.f32 	%f22, %f20, %f21, %f19;
	ld.global.f32 	%f23, [%rd8+-8];
	add.s64 	%rd13, %rd12, %rd11;
	ld.global.f32 	%f24, [%rd13];
	fma.rn.f32 	%f25, %f23, %f24, %f22;
	ld.global.f32 	%f26, [%rd8+-4];
	add.s64 	%rd14, %rd13, %rd11;
	ld.global.f32 	%f27, [%rd14];
	fma.rn.f32 	%f28, %f26, %f27, %f25;
	ld.global.f32 	%f29, [%rd8];
	add.s64 	%rd15, %rd14, %rd11;
	ld.global.f32 	%f30, [%rd15];
	fma.rn.f32 	%f31, %f29, %f30, %f28;
	ld.global.f32 	%f32, [%rd8+4];
	add.s64 	%rd16, %rd15, %rd11;
	ld.global.f32 	%f33, [%rd16];
	fma.rn.f32 	%f34, %f32, %f33, %f31;
	ld.global.f32 	%f35, [%rd8+8];
	add.s64 	%rd17, %rd16, %rd11;
	ld.global.f32 	%f36, [%rd17];
	fma.rn.f32 	%f37, %f35, %f36, %f34;
	ld.global.f32 	%f38, [%rd8+12];
	add.s64 	%rd18, %rd17, %rd11;
	ld.global.f32 	%f39, [%rd18];
	fma.rn.f32 	%f67, %f38, %f39, %f37;
	add.s32 	%r42, %r42, 8;
	add.s32 	%r41, %r41, %r7;
	add.s32 	%r40, %r40, 8;
	setp.ne.s32 	%p6, %r42, 0;
	@%p6 bra 	$L__BB0_4;
$L__BB0_5:
	setp.eq.s32 	%p7, %r4, 0;
	@%p7 bra 	$L__BB0_13;
	and.b32  	%r15, %r20, 3;
	setp.lt.u32 	%p8, %r4, 4;
	@%p8 bra 	$L__BB0_8;
	add.s32 	%r32, %r44, %r3;
	mul.wide.s32 	%rd19, %r32, 4;
	add.s64 	%rd20, %rd2, %rd19;
	ld.global.f32 	%f41, [%rd20];
	mad.lo.s32 	%r33, %r44, %r23, %r30;
	mul.wide.s32 	%rd21, %r33, 4;
	add.s64 	%rd22, %rd1, %rd21;
	ld.global.f32 	%f42, [%rd22];
	fma.rn.f32 	%f43, %f41, %f42, %f67;
	ld.global.f32 	%f44, [%rd20+4];
	mul.wide.s32 	%rd23, %r23, 4;
	add.s64 	%rd24, %rd22, %rd23;
	ld.global.f32 	%f45, [%rd24];
	fma.rn.f32 	%f46, %f44, %f45, %f43;
	ld.global.f32 	%f47, [%rd20+8];
	add.s64 	%rd25, %rd24, %rd23;
	ld.global.f32 	%f48, [%rd25];
	fma.rn.f32 	%f49, %f47, %f48, %f46;
	ld.global.f32 	%f50, [%rd20+12];
	add.s64 	%rd26, %rd25, %rd23;
	ld.global.f32 	%f51, [%rd26];
	fma.rn.f32 	%f67, %f50, %f51, %f49;
	add.s32 	%r44, %r44, 4;
$L__BB0_8:
	setp.eq.s32 	%p9, %r15, 0;
	@%p9 bra 	$L__BB0_13;
	setp.eq.s32 	%p10, %r15, 1;
	@%p10 bra 	$L__BB0_11;
	add.s32 	%r34, %r44, %r3;
	mul.wide.s32 	%rd27, %r34, 4;
	add.s64 	%rd28, %rd2, %rd27;
	ld.global.f32 	%f53, [%rd28];
	mad.lo.s32 	%r35, %r44, %r23, %r30;
	mul.wide.s32 	%rd29, %r35, 4;
	add.s64 	%rd30, %rd1, %rd29;
	ld.global.f32 	%f54, [%rd30];
	fma.rn.f32 	%f55, %f53, %f54, %f67;
	ld.global.f32 	%f56, [%rd28+4];
	mul.wide.s32 	%rd31, %r23, 4;
	add.s64 	%rd32, %rd30, %rd31;
	ld.global.f32 	%f57, [%rd32];
	fma.rn.f32 	%f67, %f56, %f57, %f55;
	add.s32 	%r44, %r44, 2;
$L__BB0_11:
	and.b32  	%r36, %r20, 1;
	setp.eq.b32 	%p11, %r36, 1;
	not.pred 	%p12, %p11;
	@%p12 bra 	$L__BB0_13;
	add.s32 	%r37, %r44, %r3;
	mul.wide.s32 	%rd33, %r37, 4;
	add.s64 	%rd34, %rd2, %rd33;
	ld.global.f32 	%f58, [%rd34];
	mad.lo.s32 	%r38, %r44, %r23, %r30;
	mul.wide.s32 	%rd35, %r38, 4;
	add.s64 	%rd36, %rd1, %rd35;
	ld.global.f32 	%f59, [%rd36];
	fma.rn.f32 	%f67, %f58, %f59, %f67;
$L__BB0_13:
	mad.lo.s32 	%r39, %r23, %r1, %r30;
	cvta.to.global.u64 	%rd37, %rd4;
	mul.wide.s32 	%rd38, %r39, 4;
	add.s64 	%rd39, %rd37, %rd38;
	st.global.f32 	[%rd39], %f67;
$L__BB0_14:
	ret;

}


// ===== COMPILED SASS (sm_100) =====

	.target	sm_100

	.elftype	@"ET_EXEC"


//--------------------- .note.nv.tkinfo           --------------------------
	.section	.note.nv.tkinfo,"",@"SHT_NOTE"
	.sectionflags	@"SHF_NOTE_NV_TKINFO"
	.tkinfo
        /*0018*/ 	.word	0x00000002
        /*0030*/ 	.string	""
        /*0030*/ 	.string	"ptxas"
        /*0030*/ 	.string	"Cuda compilation tools, release 13.0, V13.0.88"
        /*0030*/ 	.string	"Build cuda_13.0.r13.0/compiler.36424714_0"
        /*0030*/ 	.string	"-arch sm_100 -m 64 "



//--------------------- .note.nv.cuinfo           --------------------------
	.section	.note.nv.cuinfo,"",@"SHT_NOTE"
	.sectionflags	@"SHF_NOTE_NV_CUINFO"
        /*0018*/ 	.short	0x0002
        /*001a*/ 	.short	0x0064
        /*001c*/ 	.short	0x0082
	.zero		2


//--------------------- .nv.info                  --------------------------
	.section	.nv.info,"",@"SHT_CUDA_INFO"
	.align	4


	//----- nvinfo : EIATTR_REGCOUNT
	.align		4
        /*0000*/ 	.byte	0x04, 0x2f
        /*0002*/ 	.short	(.L_1 - .L_0)
	.align		4
.L_0:
        /*0004*/ 	.word	index@(_Z8g_matmulPfS_S_iii)
        /*0008*/ 	.word	0x00000020


	//----- nvinfo : EIATTR_FRAME_SIZE
	.align		4
.L_1:
        /*000c*/ 	.byte	0x04, 0x11
        /*000e*/ 	.short	(.L_3 - .L_2)
	.align		4
.L_2:
        /*0010*/ 	.word	index@(_Z8g_matmulPfS_S_iii)
        /*0014*/ 	.word	0x00000000


	//----- nvinfo : EIATTR_MIN_STACK_SIZE
	.align		4
.L_3:
        /*0018*/ 	.byte	0x04, 0x12
        /*001a*/ 	.short	(.L_5 - .L_4)
	.align		4
.L_4:
        /*001c*/ 	.word	index@(_Z8g_matmulPfS_S_iii)
        /*0020*/ 	.word	0x00000000
.L_5:


//--------------------- .nv.compat                --------------------------
	.section	.nv.compat,"",@"SHT_CUDA_COMPAT_INFO"
	.align	4
        /*0000*/ 	.byte	0x02, 0x09, 0x00, 0x00, 0x02, 0x02, 0x01, 0x00, 0x02, 0x05, 0x05, 0x00, 0x03, 0x07, 0x01, 0x01
        /*0010*/ 	.byte	0x02, 0x03, 0x00, 0x00, 0x02, 0x06, 0x01, 0x00, 0x04, 0x0b, 0x08, 0x00, 0x09, 0x00, 0x00, 0x00
        /*0020*/ 	.byte	0x00, 0x00, 0x00, 0x00


//--------------------- .nv.info._Z8g_matmulPfS_S_iii --------------------------
	.section	.nv.info._Z8g_matmulPfS_S_iii,"",@"SHT_CUDA_INFO"
	.sectionflags	@""
	.align	4


	//----- nvinfo : EIATTR_CUDA_API_VERSION
	.align		4
        /*0000*/ 	.byte	0x04, 0x37
        /*0002*/ 	.short	(.L_7 - .L_6)
.L_6:
        /*0004*/ 	.word	0x00000082


	//----- nvinfo : EIATTR_KPARAM_INFO
	.align		4
.L_7:
        /*0008*/ 	.byte	0x04, 0x17
        /*000a*/ 	.short	(.L_9 - .L_8)
.L_8:
        /*000c*/ 	.word	0x00000000
        /*0010*/ 	.short	0x0005
        /*0012*/ 	.short	0x0020
        /*0014*/ 	.byte	0x00, 0xf0, 0x11, 0x00


	//----- nvinfo : EIATTR_KPARAM_INFO
	.align		4
.L_9:
        /*0018*/ 	.byte	0x04, 0x17
        /*001a*/ 	.short	(.L_11 - .L_10)
.L_10:
        /*001c*/ 	.word	0x00000000
        /*0020*/ 	.short	0x0004
        /*0022*/ 	.short	0x001c
        /*0024*/ 	.byte	0x00, 0xf0, 0x11, 0x00


	//----- nvinfo : EIATTR_KPARAM_INFO
	.align		4
.L_11:
        /*0028*/ 	.byte	0x04, 0x17
        /*002a*/ 	.short	(.L_13 - .L_12)
.L_12:
        /*002c*/ 	.word	0x00000000
        /*0030*/ 	.short	0x0003
        /*0032*/ 	.short	0x0018
        /*0034*/ 	.byte	0x00, 0xf0, 0x11, 0x00


	//----- nvinfo : EIATTR_KPARAM_INFO
	.align		4
.L_13:
        /*0038*/ 	.byte	0x04, 0x17
        /*003a*/ 	.short	(.L_15 - .L_14)
.L_14:
        /*003c*/ 	.word	0x00000000
        /*0040*/ 	.short	0x0002
        /*0042*/ 	.short	0x0010
        /*0044*/ 	.byte	0x00, 0xf5, 0x21, 0x00


	//----- nvinfo : EIATTR_KPARAM_INFO
	.align		4
.L_15:
        /*0048*/ 	.byte	0x04, 0x17
        /*004a*/ 	.short	(.L_17 - .L_16)
.L_16:
        /*004c*/ 	.word	0x00000000
        /*0050*/ 	.short	0x0001
        /*0052*/ 	.short	0x0008
        /*0054*/ 	.byte	0x00, 0xf5, 0x21, 0x00


	//----- nvinfo : EIATTR_KPARAM_INFO
	.align		4
.L_17:
        /*0058*/ 	.byte	0x04, 0x17
        /*005a*/ 	.short	(.L_19 - .L_18)
.L_18:
        /*005c*/ 	.word	0x00000000
        /*0060*/ 	.short	0x0000
        /*0062*/ 	.short	0x0000
        /*0064*/ 	.byte	0x00, 0xf5, 0x21, 0x00


	//----- nvinfo : EIATTR_SPARSE_MMA_MASK
	.align		4
.L_19:
        /*0068*/ 	.byte	0x03, 0x50
        /*006a*/ 	.short	0x0000


	//----- nvinfo : EIATTR_MAXREG_COUNT
	.align		4
        /*006c*/ 	.byte	0x03, 0x1b
        /*006e*/ 	.short	0x00ff


	//----- nvinfo : EIATTR_MERCURY_ISA_VERSION
	.align		4
        /*0070*/ 	.byte	0x03, 0x5f
        /*0072*/ 	.short	0x0101


	//----- nvinfo : EIATTR_VRC_CTA_INIT_COUNT
	.align		4
        /*0074*/ 	.byte	0x02, 0x4a
	.zero		1
	.zero		1


	//----- nvinfo : EIATTR_EXIT_INSTR_OFFSETS
	.align		4
        /*0078*/ 	.byte	0x04, 0x1c
        /*007a*/ 	.short	(.L_21 - .L_20)


	//   ....[0]....
.L_20:
        /*007c*/ 	.word	0x000000d0


	//   ....[1]....
        /*0080*/ 	.word	0x00000850


	//----- nvinfo : EIATTR_CBANK_PARAM_SIZE
	.align		4
.L_21:
        /*0084*/ 	.byte	0x03, 0x19
        /*0086*/ 	.short	0x0024


	//----- nvinfo : EIATTR_PARAM_CBANK
	.align		4
        /*0088*/ 	.byte	0x04, 0x0a
        /*008a*/ 	.short	(.L_23 - .L_22)
	.align		4
.L_22:
        /*008c*/ 	.word	index@(.nv.constant0._Z8g_matmulPfS_S_iii)
        /*0090*/ 	.short	0x0380
        /*0092*/ 	.short	0x0024


	//----- nvinfo : EIATTR_SW_WAR
	.align		4
.L_23:
        /*0094*/ 	.byte	0x04, 0x36
        /*0096*/ 	.short	(.L_25 - .L_24)
.L_24:
        /*0098*/ 	.word	0x00000008
.L_25:


//--------------------- .nv.callgraph             --------------------------
	.section	.nv.callgraph,"",@"SHT_CUDA_CALLGRAPH"
	.align	4
	.sectionentsize	8
	.align		4
        /*0000*/ 	.word	0x00000000
	.align		4
        /*0004*/ 	.word	0xffffffff
	.align		4
        /*0008*/ 	.word	0x00000000
	.align		4
        /*000c*/ 	.word	0xfffffffe
	.align		4
        /*0010*/ 	.word	0x00000000
	.align		4
        /*0014*/ 	.word	0xfffffffd
	.align		4
        /*0018*/ 	.word	0x00000000
	.align		4
        /*001c*/ 	.word	0xfffffffc


//--------------------- .text._Z8g_matmulPfS_S_iii --------------------------
	.section	.text._Z8g_matmulPfS_S_iii,"ax",@progbits
	.align	128
        .global         _Z8g_matmulPfS_S_iii
        .type           _Z8g_matmulPfS_S_iii,@function
        .size           _Z8g_matmulPfS_S_iii,(.L_x_5 - _Z8g_matmulPfS_S_iii)
        .other          _Z8g_matmulPfS_S_iii,@"STO_CUDA_ENTRY STV_DEFAULT"
_Z8g_matmulPfS_S_iii:
.text._Z8g_matmulPfS_S_iii:
[----:B------:R-:W-:Y:S01]  /*0000*/  LDC R1, c[0x0][0x37c] ;  /* 0x0000df00ff017b82 */ /* 0x000fe20000000800 */
[----:B------:R-:W0:Y:S01]  /*0010*/  S2R R0, SR_CTAID.Y ;  /* 0x0000000000007919 */ /* 0x000e220000002600 */
[----:B------:R-:W1:Y:S06]  /*0020*/  LDCU UR4, c[0x0][0x360] ;  /* 0x00006c00ff0477ac */ /* 0x000e6c0008000800 */
[----:B------:R-:W2:Y:S01]  /*0030*/  LDC R15, c[0x0][0x3a0] ;  /* 0x0000e800ff0f7b82 */ /* 0x000ea20000000800 */
[----:B------:R-:W0:Y:S01]  /*0040*/  S2R R5, SR_TID.Y ;  /* 0x0000000000057919 */ /* 0x000e220000002200 */
[----:B------:R-:W0:Y:S01]  /*0050*/  LDCU UR5, c[0x0][0x364] ;  /* 0x00006c80ff0577ac */ /* 0x000e220008000800 */
[----:B------:R-:W1:Y:S01]  /*0060*/  S2R R14, SR_CTAID.X ;  /* 0x00000000000e7919 */ /* 0x000e620000002500 */
[----:B------:R-:W3:Y:S01]  /*0070*/  LDCU UR6, c[0x0][0x398] ;  /* 0x00007300ff0677ac */ /* 0x000ee20008000800 */
[----:B------:R-:W1:Y:S01]  /*0080*/  S2R R3, SR_TID.X ;  /* 0x0000000000037919 */ /* 0x000e620000002100 */
[----:B0-----:R-:W-:-:S05]  /*0090*/  IMAD R0, R0, UR5, R5 ;  /* 0x0000000500007c24 */ /* 0x001fca000f8e0205 */
[----:B--2---:R-:W-:Y:S01]  /*00a0*/  ISETP.GE.AND P0, PT, R0, R15, PT ;  /* 0x0000000f0000720c */ /* 0x004fe20003f06270 */
[----:B-1----:R-:W-:-:S05]  /*00b0*/  IMAD R14, R14, UR4, R3 ;  /* 0x000000040e0e7c24 */ /* 0x002fca000f8e0203 */
[----:B---3--:R-:W-:-:S13]  /*00c0*/  ISETP.GE.OR P0, PT, R14, UR6, P0 ;  /* 0x000000060e007c0c */ /* 0x008fda0008706670 */
[----:B------:R-:W-:Y:S05]  /*00d0*/  @P0 EXIT ;  /* 0x000000000000094d */ /* 0x000fea0003800000 */
[----:B------:R-:W0:Y:S01]  /*00e0*/  LDC R17, c[0x0][0x39c] ;  /* 0x0000e700ff117b82 */ /* 0x000e220000000800 */
[----:B------:R-:W1:Y:S01]  /*00f0*/  LDCU.64 UR6, c[0x0][0x358] ;  /* 0x00006b00ff0677ac */ /* 0x000e620008000a00 */
[----:B------:R-:W-:Y:S01]  /*0100*/  HFMA2 R26, -RZ, RZ, 0, 0 ;  /* 0x00000000ff1a7431 */ /* 0x000fe200000001ff */
[----:B0-----:R-:W-:-:S13]  /*0110*/  ISETP.GE.AND P0, PT, R17, 0x1, PT ;  /* 0x000000011100780c */ /* 0x001fda0003f06270 */
[----:B-1----:R-:W-:Y:S05]  /*0120*/  @!P0 BRA `(.L_x_0) ;  /* 0x0000000400b88947 */ /* 0x002fea0003800000 */
[C---:B------:R-:W-:Y:S01]  /*0130*/  ISETP.GE.U32.AND P1, PT, R17.reuse, 0x8, PT ;  /* 0x000000081100780c */ /* 0x040fe20003f26070 */
[----:B------:R-:W-:Y:S01]  /*0140*/  IMAD R18, R14, R17, RZ ;  /* 0x000000110e127224 */ /* 0x000fe200078e02ff */
[----:B------:R-:W-:Y:S02]  /*0150*/  LOP3.LUT R25, R17, 0x7, RZ, 0xc0, !PT ;  /* 0x0000000711197812 */ /* 0x000fe400078ec0ff */
[----:B------:R-:W-:Y:S02]  /*0160*/  MOV R26, RZ ;  /* 0x000000ff001a7202 */ /* 0x000fe40000000f00 */
[----:B------:R-:W-:Y:S02]  /*0170*/  ISETP.NE.AND P0, PT, R25, RZ, PT ;  /* 0x000000ff1900720c */ /* 0x000fe40003f05270 */
[----:B------:R-:W-:-:S05]  /*0180*/  MOV R19, RZ ;  /* 0x000000ff00137202 */ /* 0x000fca0000000f00 */
[----:B------:R-:W-:Y:S06]  /*0190*/  @!P1 BRA `(.L_x_1) ;  /* 0x0000000000c49947 */ /* 0x000fec0003800000 */
[----:B------:R-:W0:Y:S01]  /*01a0*/  LDCU.64 UR4, c[0x0][0x380] ;  /* 0x00007000ff0477ac */ /* 0x000e220008000a00 */
[----:B------:R-:W-:Y:S02]  /*01b0*/  LOP3.LUT R19, R17, 0x7ffffff8, RZ, 0xc0, !PT ;  /* 0x7ffffff811137812 */ /* 0x000fe400078ec0ff */
[----:B------:R-:W-:Y:S02]  /*01c0*/  MOV R26, RZ ;  /* 0x000000ff001a7202 */ /* 0x000fe40000000f00 */
[----:B------:R-:W-:Y:S02]  /*01d0*/  MOV R16, R18 ;  /* 0x0000001200107202 */ /* 0x000fe40000000f00 */
[----:B------:R-:W-:Y:S02]  /*01e0*/  MOV R22, R0 ;  /* 0x0000000000167202 */ /* 0x000fe40000000f00 */
[----:B------:R-:W-:Y:S01]  /*01f0*/  IADD3 R20, PT, PT, -R19, RZ, RZ ;  /* 0x000000ff13147210 */ /* 0x000fe20007ffe1ff */
[----:B0-----:R-:W-:-:S04]  /*0200*/  UIADD3 UR4, UP0, UPT, UR4, 0x10, URZ ;  /* 0x0000001004047890 */ /* 0x001fc8000ff1e0ff */
[----:B------:R-:W-:-:S12]  /*0210*/  UIADD3.X UR5, UPT, UPT, URZ, UR5, URZ, UP0, !UPT ;  /* 0x00000005ff057290 */ /* 0x000fd800087fe4ff */
.L_x_2:
[----:B------:R-:W0:Y:S01]  /*0220*/  LDC.64 R12, c[0x0][0x388] ;  /* 0x0000e200ff0c7b82 */ /* 0x000e220000000a00 */
[----:B------:R-:W-:Y:S02]  /*0230*/  MOV R2, UR4 ;  /* 0x0000000400027c02 */ /* 0x000fe40008000f00 */
[----:B------:R-:W-:-:S03]  /*0240*/  MOV R3, UR5 ;  /* 0x0000000500037c02 */ /* 0x000fc60008000f00 */
[----:B------:R-:W-:-:S05]  /*0250*/  IMAD.WIDE R2, R16, 0x4, R2 ;  /* 0x0000000410027825 */ /* 0x000fca00078e0202 */
[----:B------:R-:W2:Y:S04]  /*0260*/  LDG.E R21, desc[UR6][R2.64+-0x10] ;  /* 0xfffff00602157981 */ /* 0x000ea8000c1e1900 */
[----:B------:R-:W3:Y:S04]  /*0270*/  LDG.E R23, desc[UR6][R2.64+-0xc] ;  /* 0xfffff40602177981 */ /* 0x000ee8000c1e1900 */
[----:B------:R-:W4:Y:S01]  /*0280*/  LDG.E R29, desc[UR6][R2.64+-0x8] ;  /* 0xfffff806021d7981 */ /* 0x000f22000c1e1900 */
[----:B0-----:R-:W-:-:S05]  /*0290*/  IMAD.WIDE R12, R22, 0x4, R12 ;  /* 0x00000004160c7825 */ /* 0x001fca00078e020c */
[----:B------:R0:W2:Y:S01]  /*02a0*/  LDG.E R24, desc[UR6][R12.64] ;  /* 0x000000060c187981 */ /* 0x0000a2000c1e1900 */
[----:B------:R-:W-:-:S04]  /*02b0*/  IMAD.WIDE R10, R15, 0x4, R12 ;  /* 0x000000040f0a7825 */ /* 0x000fc800078e020c */
[C---:B------:R-:W-:Y:S02]  /*02c0*/  IMAD.WIDE R4, R15.reuse, 0x4, R10 ;  /* 0x000000040f047825 */ /* 0x040fe400078e020a */
[----:B------:R-:W3:Y:S02]  /*02d0*/  LDG.E R10, desc[UR6][R10.64] ;  /* 0x000000060a0a7981 */ /* 0x000ee4000c1e1900 */
[C---:B------:R-:W-:Y:S02]  /*02e0*/  IMAD.WIDE R6, R15.reuse, 0x4, R4 ;  /* 0x000000040f067825 */ /* 0x040fe400078e0204 */
[----:B------:R1:W4:Y:S02]  /*02f0*/  LDG.E R28, desc[UR6][R4.64] ;  /* 0x00000006041c7981 */ /* 0x000324000c1e1900 */
[C---:B------:R-:W-:Y:S02]  /*0300*/  IMAD.WIDE R8, R15.reuse, 0x4, R6 ;  /* 0x000000040f087825 */ /* 0x040fe400078e0206 */
[----:B------:R-:W5:Y:S02]  /*0310*/  LDG.E R6, desc[UR6][R6.64] ;  /* 0x0000000606067981 */ /* 0x000f64000c1e1900 */
[----:B0-----:R-:W-:-:S05]  /*0320*/  IMAD.WIDE R12, R15, 0x4, R8 ;  /* 0x000000040f0c7825 */ /* 0x001fca00078e0208 */
[----:B------:R-:W5:Y:S04]  /*0330*/  LDG.E R11, desc[UR6][R12.64] ;  /* 0x000000060c0b7981 */ /* 0x000f68000c1e1900 */
[----:B------:R-:W5:Y:S04]  /*0340*/  LDG.E R7, desc[UR6][R8.64] ;  /* 0x0000000608077981 */ /* 0x000f68000c1e1900 */
[----:B------:R-:W5:Y:S04]  /*0350*/  LDG.E R9, desc[UR6][R2.64+-0x4] ;  /* 0xfffffc0602097981 */ /* 0x000f68000c1e1900 */
[----:B------:R-:W5:Y:S01]  /*0360*/  LDG.E R8, desc[UR6][R2.64+0x8] ;  /* 0x0000080602087981 */ /* 0x000f62000c1e1900 */
[----:B--2---:R-:W-:Y:S01]  /*0370*/  FFMA R24, R21, R24, R26 ;  /* 0x0000001815187223 */ /* 0x004fe2000000001a */
[----:B------:R-:W-:-:S02]  /*0380*/  IMAD.WIDE R26, R15, 0x4, R12 ;  /* 0x000000040f1a7825 */ /* 0x000fc400078e020c */
[----:B------:R-:W2:Y:S04]  /*0390*/  LDG.E R21, desc[UR6][R2.64] ;  /* 0x0000000602157981 */ /* 0x000ea8000c1e1900 */
[----:B------:R-:W2:Y:S01]  /*03a0*/  LDG.E R12, desc[UR6][R2.64+0x4] ;  /* 0x00000406020c7981 */ /* 0x000ea2000c1e1900 */
[----:B-1----:R-:W-:-:S03]  /*03b0*/  IMAD.WIDE R4, R15, 0x4, R26 ;  /* 0x000000040f047825 */ /* 0x002fc600078e021a */
[----:B------:R-:W2:Y:S04]  /*03c0*/  LDG.E R13, desc[UR6][R2.64+0xc] ;  /* 0x00000c06020d7981 */ /* 0x000ea8000c1e1900 */
[----:B------:R-:W2:Y:S04]  /*03d0*/  LDG.E R4, desc[UR6][R4.64] ;  /* 0x0000000604047981 */ /* 0x000ea8000c1e1900 */
[----:B------:R-:W2:Y:S01]  /*03e0*/  LDG.E R3, desc[UR6][R26.64] ;  /* 0x000000061a037981 */ /* 0x000ea2000c1e1900 */
[----:B---3--:R-:W-:Y:S01]  /*03f0*/  FFMA R10, R23, R10, R24 ;  /* 0x0000000a170a7223 */ /* 0x008fe20000000018 */
[----:B------:R-:W-:-:S03]  /*0400*/  IADD3 R20, PT, PT, R20, 0x8, RZ ;  /* 0x0000000814147810 */ /* 0x000fc60007ffe0ff */
[----:B----4-:R-:W-:Y:S01]  /*0410*/  FFMA R10, R29, R28, R10 ;  /* 0x0000001c1d0a7223 */ /* 0x010fe2000000000a */
[----:B------:R-:W-:Y:S02]  /*0420*/  ISETP.NE.AND P1, PT, R20, RZ, PT ;  /* 0x000000ff1400720c */ /* 0x000fe40003f25270 */
[----:B------:R-:W-:Y:S01]  /*0430*/  LEA R22, R15, R22, 0x3 ;  /* 0x000000160f167211 */ /* 0x000fe200078e18ff */
[----:B-----5:R-:W-:Y:S01]  /*0440*/  FFMA R6, R9, R6, R10 ;  /* 0x0000000609067223 */ /* 0x020fe2000000000a */
[----:B------:R-:W-:-:S03]  /*0450*/  IADD3 R16, PT, PT, R16, 0x8, RZ ;  /* 0x0000000810107810 */ /* 0x000fc60007ffe0ff */
[----:B--2---:R-:W-:-:S04]  /*0460*/  FFMA R7, R21, R7, R6 ;  /* 0x0000000715077223 */ /* 0x004fc80000000006 */
[----:B------:R-:W-:-:S04]  /*0470*/  FFMA R7, R12, R11, R7 ;  /* 0x0000000b0c077223 */ /* 0x000fc80000000007 */
[----:B------:R-:W-:-:S04]  /*0480*/  FFMA R8, R8, R3, R7 ;  /* 0x0000000308087223 */ /* 0x000fc80000000007 */
[----:B------:R-:W-:Y:S01]  /*0490*/  FFMA R26, R13, R4, R8 ;  /* 0x000000040d1a7223 */ /* 0x000fe20000000008 */
[----:B------:R-:W-:Y:S06]  /*04a0*/  @P1 BRA `(.L_x_2) ;  /* 0xfffffffc005c1947 */ /* 0x000fec000383ffff */
.L_x_1:
[----:B------:R-:W-:Y:S05]  /*04b0*/  @!P0 BRA `(.L_x_0) ;  /* 0x0000000000d48947 */ /* 0x000fea0003800000 */
[----:B------:R-:W-:Y:S02]  /*04c0*/  ISETP.GE.U32.AND P0, PT, R25, 0x4, PT ;  /* 0x000000041900780c */ /* 0x000fe40003f06070 */
[----:B------:R-:W-:-:S04]  /*04d0*/  LOP3.LUT R12, R17, 0x3, RZ, 0xc0, !PT ;  /* 0x00000003110c7812 */ /* 0x000fc800078ec0ff */
[----:B------:R-:W-:-:S07]  /*04e0*/  ISETP.NE.AND P1, PT, R12, RZ, PT ;  /* 0x000000ff0c00720c */ /* 0x000fce0003f25270 */
[----:B------:R-:W-:Y:S06]  /*04f0*/  @!P0 BRA `(.L_x_3) ;  /* 0x0000000000588947 */ /* 0x000fec0003800000 */
[----:B------:R-:W0:Y:S01]  /*0500*/  LDC.64 R8, c[0x0][0x388] ;  /* 0x0000e200ff087b82 */ /* 0x000e220000000a00 */
[----:B------:R-:W-:Y:S01]  /*0510*/  IMAD R7, R19, R15, R0 ;  /* 0x0000000f13077224 */ /* 0x000fe200078e0200 */
[----:B------:R-:W-:-:S06]  /*0520*/  IADD3 R5, PT, PT, R18, R19, RZ ;  /* 0x0000001312057210 */ /* 0x000fcc0007ffe0ff */
[----:B------:R-:W1:Y:S01]  /*0530*/  LDC.64 R2, c[0x0][0x380] ;  /* 0x0000e000ff027b82 */ /* 0x000e620000000a00 */
[----:B0-----:R-:W-:-:S04]  /*0540*/  IMAD.WIDE R8, R7, 0x4, R8 ;  /* 0x0000000407087825 */ /* 0x001fc800078e0208 */
[----:B------:R-:W-:Y:S02]  /*0550*/  IMAD.WIDE R10, R15, 0x4, R8 ;  /* 0x000000040f0a7825 */ /* 0x000fe400078e0208 */
[----:B------:R-:W2:Y:S02]  /*0560*/  LDG.E R8, desc[UR6][R8.64] ;  /* 0x0000000608087981 */ /* 0x000ea4000c1e1900 */
[----:B-1----:R-:W-:-:S04]  /*0570*/  IMAD.WIDE R2, R5, 0x4, R2 ;  /* 0x0000000405027825 */ /* 0x002fc800078e0202 */
[C---:B------:R-:W-:Y:S01]  /*0580*/  IMAD.WIDE R4, R15.reuse, 0x4, R10 ;  /* 0x000000040f047825 */ /* 0x040fe200078e020a */
[----:B------:R-:W2:Y:S04]  /*0590*/  LDG.E R13, desc[UR6][R2.64] ;  /* 0x00000006020d7981 */ /* 0x000ea8000c1e1900 */
[----:B------:R-:W3:Y:S01]  /*05a0*/  LDG.E R10, desc[UR6][R10.64] ;  /* 0x000000060a0a7981 */ /* 0x000ee2000c1e1900 */
[----:B------:R-:W-:-:S03]  /*05b0*/  IMAD.WIDE R6, R15, 0x4, R4 ;  /* 0x000000040f067825 */ /* 0x000fc600078e0204 */
[----:B------:R-:W3:Y:S04]  /*05c0*/  LDG.E R16, desc[UR6][R2.64+0x4] ;  /* 0x0000040602107981 */ /* 0x000ee8000c1e1900 */
[----:B------:R-:W4:Y:S04]  /*05d0*/  LDG.E R21, desc[UR6][R4.64] ;  /* 0x0000000604157981 */ /* 0x000f28000c1e1900 */
[----:B------:R-:W4:Y:S04]  /*05e0*/  LDG.E R20, desc[UR6][R2.64+0x8] ;  /* 0x0000080602147981 */ /* 0x000f28000c1e1900 */
[----:B------:R-:W5:Y:S04]  /*05f0*/  LDG.E R22, desc[UR6][R2.64+0xc] ;  /* 0x00000c0602167981 */ /* 0x000f68000c1e1900 */
[----:B------:R-:W5:Y:S01]  /*0600*/  LDG.E R6, desc[UR6][R6.64] ;  /* 0x0000000606067981 */ /* 0x000f62000c1e1900 */
[----:B------:R-:W-:Y:S01]  /*0610*/  IADD3 R19, PT, PT, R19, 0x4, RZ ;  /* 0x0000000413137810 */ /* 0x000fe20007ffe0ff */
[----:B--2---:R-:W-:-:S04]  /*0620*/  FFMA R13, R13, R8, R26 ;  /* 0x000000080d0d7223 */ /* 0x004fc8000000001a */
[----:B---3--:R-:W-:-:S04]  /*0630*/  FFMA R13, R16, R10, R13 ;  /* 0x0000000a100d7223 */ /* 0x008fc8000000000d */
[----:B----4-:R-:W-:-:S04]  /*0640*/  FFMA R13, R20, R21, R13 ;  /* 0x00000015140d7223 */ /* 0x010fc8000000000d */
[----:B-----5:R-:W-:-:S07]  /*0650*/  FFMA R26, R22, R6, R13 ;  /* 0x00000006161a7223 */ /* 0x020fce000000000d */
.L_x_3:
[----:B------:R-:W-:Y:S05]  /*0660*/  @!P1 BRA `(.L_x_0) ;  /* 0x0000000000689947 */ /* 0x000fea0003800000 */
[----:B------:R-:W0:Y:S01]  /*0670*/  LDC.64 R8, c[0x0][0x388] ;  /* 0x0000e200ff087b82 */ /* 0x000e220000000a00 */
[----:B------:R-:W-:Y:S02]  /*0680*/  ISETP.NE.AND P0, PT, R12, 0x1, PT ;  /* 0x000000010c00780c */ /* 0x000fe40003f05270 */
[----:B------:R-:W-:-:S04]  /*0690*/  LOP3.LUT R17, R17, 0x1, RZ, 0xc0, !PT ;  /* 0x0000000111117812 */ /* 0x000fc800078ec0ff */
[----:B------:R-:W-:Y:S01]  /*06a0*/  ISETP.NE.U32.AND P1, PT, R17, 0x1, PT ;  /* 0x000000011100780c */ /* 0x000fe20003f25070 */
[----:B------:R-:W1:Y:S06]  /*06b0*/  LDC.64 R6, c[0x0][0x380] ;  /* 0x0000e000ff067b82 */ /* 0x000e6c0000000a00 */
[C---:B------:R-:W-:Y:S01]  /*06c0*/  @P0 IMAD R13, R19.reuse, R15, R0 ;  /* 0x0000000f130d0224 */ /* 0x040fe200078e0200 */
[----:B------:R-:W-:Y:S01]  /*06d0*/  @P0 IADD3 R11, PT, PT, R18, R19, RZ ;  /* 0x00000013120b0210 */ /* 0x000fe20007ffe0ff */
[----:B------:R-:W2:Y:S01]  /*06e0*/  LDC.64 R4, c[0x0][0x380] ;  /* 0x0000e000ff047b82 */ /* 0x000ea20000000a00 */
[----:B------:R-:W-:-:S07]  /*06f0*/  @P0 IADD3 R19, PT, PT, R19, 0x2, RZ ;  /* 0x0000000213130810 */ /* 0x000fce0007ffe0ff */
[----:B------:R-:W3:Y:S01]  /*0700*/  LDC.64 R2, c[0x0][0x388] ;  /* 0x0000e200ff027b82 */ /* 0x000ee20000000a00 */
[----:B0-----:R-:W-:Y:S01]  /*0710*/  @P0 IMAD.WIDE R8, R13, 0x4, R8 ;  /* 0x000000040d080825 */ /* 0x001fe200078e0208 */
[----:B------:R-:W-:-:S03]  /*0720*/  @!P1 IADD3 R13, PT, PT, R18, R19, RZ ;  /* 0x00000013120d9210 */ /* 0x000fc60007ffe0ff */
[----:B------:R-:W-:Y:S01]  /*0730*/  @!P1 IMAD R19, R19, R15, R0 ;  /* 0x0000000f13139224 */ /* 0x000fe200078e0200 */
[----:B------:R-:W4:Y:S01]  /*0740*/  @P0 LDG.E R12, desc[UR6][R8.64] ;  /* 0x00000006080c0981 */ /* 0x000f22000c1e1900 */
[----:B-1----:R-:W-:-:S04]  /*0750*/  @P0 IMAD.WIDE R6, R11, 0x4, R6 ;  /* 0x000000040b060825 */ /* 0x002fc800078e0206 */
[----:B------:R-:W-:Y:S01]  /*0760*/  @P0 IMAD.WIDE R10, R15, 0x4, R8 ;  /* 0x000000040f0a0825 */ /* 0x000fe200078e0208 */
[----:B------:R-:W4:Y:S03]  /*0770*/  @P0 LDG.E R17, desc[UR6][R6.64] ;  /* 0x0000000606110981 */ /* 0x000f26000c1e1900 */
[----:B--2---:R-:W-:Y:S01]  /*0780*/  @!P1 IMAD.WIDE R4, R13, 0x4, R4 ;  /* 0x000000040d049825 */ /* 0x004fe200078e0204 */
[----:B------:R-:W2:Y:S04]  /*0790*/  @P0 LDG.E R21, desc[UR6][R6.64+0x4] ;  /* 0x0000040606150981 */ /* 0x000ea8000c1e1900 */
[----:B------:R-:W2:Y:S01]  /*07a0*/  @P0 LDG.E R10, desc[UR6][R10.64] ;  /* 0x000000060a0a0981 */ /* 0x000ea2000c1e1900 */
[----:B---3--:R-:W-:-:S03]  /*07b0*/  @!P1 IMAD.WIDE R2, R19, 0x4, R2 ;  /* 0x0000000413029825 */ /* 0x008fc600078e0202 */
[----:B------:R-:W3:Y:S04]  /*07c0*/  @!P1 LDG.E R5, desc[UR6][R4.64] ;  /* 0x0000000604059981 */ /* 0x000ee8000c1e1900 */
[----:B------:R-:W3:Y:S01]  /*07d0*/  @!P1 LDG.E R2, desc[UR6][R2.64] ;  /* 0x0000000602029981 */ /* 0x000ee2000c1e1900 */
[----:B----4-:R-:W-:-:S04]  /*07e0*/  @P0 FFMA R12, R17, R12, R26 ;  /* 0x0000000c110c0223 */ /* 0x010fc8000000001a */
[----:B--2---:R-:W-:-:S04]  /*07f0*/  @P0 FFMA R26, R21, R10, R12 ;  /* 0x0000000a151a0223 */ /* 0x004fc8000000000c */
[----:B---3--:R-:W-:-:S07]  /*0800*/  @!P1 FFMA R26, R5, R2, R26 ;  /* 0x00000002051a9223 */ /* 0x008fce000000001a */
.L_x_0:
[----:B------:R-:W0:Y:S01]  /*0810*/  LDC.64 R2, c[0x0][0x390] ;  /* 0x0000e400ff027b82 */ /* 0x000e220000000a00 */
[----:B------:R-:W-:-:S04]  /*0820*/  IMAD R15, R14, R15, R0 ;  /* 0x0000000f0e0f7224 */ /* 0x000fc800078e0200 */
[----:B0-----:R-:W-:-:S05]  /*0830*/  IMAD.WIDE R2, R15, 0x4, R2 ;  /* 0x000000040f027825 */ /* 0x001fca00078e0202 */
[----:B------:R-:W-:Y:S01]  /*0840*/  STG.E desc[UR6][R2.64], R26 ;  /* 0x0000001a02007986 */ /* 0x000fe2000c101906 */
[----:B------:R-:W-:Y:S05]  /*0850*/  EXIT ;  /* 0x000000000000794d */ /* 0x000fea0003800000 */
.L_x_4:
[----:B------:R-:W-:-:S00]  /*0860*/  BRA `(.L_x_4) ;  /* 0xfffffffc00fc7947 */ /* 0x000fc0000383ffff */
[----:B------:R-:W-:-:S00]  /*0870*/  NOP ;  /* 0x0000000000007918 */ /* 0x000fc00000000000 */
        /* <DEDUP_REMOVED lines=8> */
.L_x_5:


//--------------------- .nv.shared.reserved.0     --------------------------
	.section	.nv.shared.reserved.0,"aw",@nobits
	.weak		__nv_reservedSMEM_offset_0_alias
	.size		__nv_reservedSMEM_offset_0_alias, 0, 64
	.other		__nv_reservedSMEM_offset_0_alias,@"STO_CUDA_RESERVED_SHARED STV_DEFAULT"
__nv_reservedSMEM_offset_0_alias:
	.zero		0
	.zero		64


//--------------------- .nv.constant0._Z8g_matmulPfS_S_iii --------------------------
	.section	.nv.constant0._Z8g_matmulPfS_S_iii,"a",@progbits
	.sectionflags	@""
	.align	4
.nv.constant0._Z8g_matmulPfS_S_iii:
	.zero		932


//--------------------- SYMBOLS --------------------------

	.type		.nv.reservedSmem.offset0,@object
	.size		.nv.reservedSmem.offset0,0x4
